//
// Generated by NVIDIA NVVM Compiler
//
// Compiler Build ID: CL-36424714
// Cuda compilation tools, release 13.0, V13.0.88
// Based on NVVM 20.0.0
//

.version 9.0
.target sm_100
.address_size 64

.func _ZN4Sub11fEv
(
	.param .b64 _ZN4Sub11fEv_param_0
)
;
.extern .func  (.param .b32 func_retval0) vprintf
(
	.param .b64 vprintf_param_0,
	.param .b64 vprintf_param_1
)
;
.extern .func  (.param .b64 func_retval0) malloc
(
	.param .b64 malloc_param_0
)
;
.global .align 8 .u64 _ZTV4Sub1[5] = {0, 0, 0, 0, _ZN4Sub11fEv};
.global .align 1 .b8 $str[17] = {104, 101, 108, 108, 111, 32, 49, 58, 32, 37, 100, 32, 37, 100, 33, 10};

.func _ZN4Sub11fEv(
	.param .b64 _ZN4Sub11fEv_param_0
)
{
	.local .align 8 .b8 	__local_depot0[8];
	.reg .b64 	%SP;
	.reg .b64 	%SPL;
	.reg .b32 	%r<5>;
	.reg .b64 	%rd<6>;

	mov.u64 	%SPL, __local_depot0;
	cvta.local.u64 	%SP, %SPL;
	ld.param.u64 	%rd1, [_ZN4Sub11fEv_param_0];
	add.u64 	%rd2, %SP, 0;
	add.u64 	%rd3, %SPL, 0;
	ld.v2.u32 	{%r1, %r2}, [%rd1+8];
	st.local.v2.u32 	[%rd3], {%r1, %r2};
	mov.u64 	%rd4, $str;
	cvta.global.u64 	%rd5, %rd4;
	{ // callseq 0, 0
	.param .b64 param0;
	st.param.b64 	[param0], %rd5;
	.param .b64 param1;
	st.param.b64 	[param1], %rd2;
	.param .b32 retval0;
	call.uni (retval0), 
	vprintf, 
	(
	param0, 
	param1
	);
	ld.param.b32 	%r3, [retval0];
	} // callseq 0
	ret;

}
	// .globl	_Z11create_sub1PP4Base8Sub1Host
.visible .entry _Z11create_sub1PP4Base8Sub1Host(
	.param .u64 .ptr .align 1 _Z11create_sub1PP4Base8Sub1Host_param_0,
	.param .align 8 .b8 _Z11create_sub1PP4Base8Sub1Host_param_1[24]
)
{
	.reg .b32 	%r<3>;
	.reg .b64 	%rd<8>;

	ld.param.u64 	%rd1, [_Z11create_sub1PP4Base8Sub1Host_param_0];
	ld.param.v2.u32 	{%r1, %r2}, [_Z11create_sub1PP4Base8Sub1Host_param_1+8];
	cvta.to.global.u64 	%rd2, %rd1;
	{ // callseq 1, 0
	.param .b64 param0;
	st.param.b64 	[param0], 16;
	.param .b64 retval0;
	call.uni (retval0), 
	malloc, 
	(
	param0
	);
	ld.param.b64 	%rd3, [retval0];
	} // callseq 1
	mov.u64 	%rd5, _ZTV4Sub1;
	cvta.global.u64 	%rd6, %rd5;
	add.s64 	%rd7, %rd6, 16;
	st.u64 	[%rd3], %rd7;
	st.v2.u32 	[%rd3+8], {%r1, %r2};
	st.global.u64 	[%rd2], %rd3;
	ret;

}
	// .globl	_Z6runnerPP4Basei
.visible .entry _Z6runnerPP4Basei(
	.param .u64 .ptr .align 1 _Z6runnerPP4Basei_param_0,
	.param .u32 _Z6runnerPP4Basei_param_1
)
{
	.reg .pred 	%p<10>;
	.reg .b32 	%r<23>;
	.reg .b64 	%rd<103>;

	ld.param.u64 	%rd8, [_Z6runnerPP4Basei_param_0];
	ld.param.u32 	%r16, [_Z6runnerPP4Basei_param_1];
	cvta.to.global.u64 	%rd1, %rd8;
	setp.lt.s32 	%p1, %r16, 1;
	@%p1 bra 	$L__BB2_13;
	and.b32  	%r1, %r16, 15;
	setp.lt.u32 	%p2, %r16, 16;
	mov.b32 	%r20, 0;
	@%p2 bra 	$L__BB2_4;
	and.b32  	%r20, %r16, 2147483632;
	neg.s32 	%r18, %r20;
	add.s64 	%rd101, %rd1, 64;
$L__BB2_3:
	.pragma "nounroll";
	ld.global.u64 	%rd9, [%rd101+-64];
	ld.u64 	%rd10, [%rd9];
	ld.u64 	%rd11, [%rd10+16];
	{ // callseq 2, 0
	.param .b64 param0;
	st.param.b64 	[param0], %rd9;
	prototype_2 : .callprototype ()_ (.param .b64 _);
	call 
	%rd11, 
	(
	param0
	)
	, prototype_2;
	} // callseq 2
	ld.global.u64 	%rd12, [%rd101+-56];
	ld.u64 	%rd13, [%rd12];
	ld.u64 	%rd14, [%rd13+16];
	{ // callseq 3, 0
	.param .b64 param0;
	st.param.b64 	[param0], %rd12;
	prototype_3 : .callprototype ()_ (.param .b64 _);
	call 
	%rd14, 
	(
	param0
	)
	, prototype_3;
	} // callseq 3
	ld.global.u64 	%rd15, [%rd101+-48];
	ld.u64 	%rd16, [%rd15];
	ld.u64 	%rd17, [%rd16+16];
	{ // callseq 4, 0
	.param .b64 param0;
	st.param.b64 	[param0], %rd15;
	prototype_4 : .callprototype ()_ (.param .b64 _);
	call 
	%rd17, 
	(
	param0
	)
	, prototype_4;
	} // callseq 4
	ld.global.u64 	%rd18, [%rd101+-40];
	ld.u64 	%rd19, [%rd18];
	ld.u64 	%rd20, [%rd19+16];
	{ // callseq 5, 0
	.param .b64 param0;
	st.param.b64 	[param0], %rd18;
	prototype_5 : .callprototype ()_ (.param .b64 _);
	call 
	%rd20, 
	(
	param0
	)
	, prototype_5;
	} // callseq 5
	ld.global.u64 	%rd21, [%rd101+-32];
	ld.u64 	%rd22, [%rd21];
	ld.u64 	%rd23, [%rd22+16];
	{ // callseq 6, 0
	.param .b64 param0;
	st.param.b64 	[param0], %rd21;
	prototype_6 : .callprototype ()_ (.param .b64 _);
	call 
	%rd23, 
	(
	param0
	)
	, prototype_6;
	} // callseq 6
	ld.global.u64 	%rd24, [%rd101+-24];
	ld.u64 	%rd25, [%rd24];
	ld.u64 	%rd26, [%rd25+16];
	{ // callseq 7, 0
	.param .b64 param0;
	st.param.b64 	[param0], %rd24;
	prototype_7 : .callprototype ()_ (.param .b64 _);
	call 
	%rd26, 
	(
	param0
	)
	, prototype_7;
	} // callseq 7
	ld.global.u64 	%rd27, [%rd101+-16];
	ld.u64 	%rd28, [%rd27];
	ld.u64 	%rd29, [%rd28+16];
	{ // callseq 8, 0
	.param .b64 param0;
	st.param.b64 	[param0], %rd27;
	prototype_8 : .callprototype ()_ (.param .b64 _);
	call 
	%rd29, 
	(
	param0
	)
	, prototype_8;
	} // callseq 8
	ld.global.u64 	%rd30, [%rd101+-8];
	ld.u64 	%rd31, [%rd30];
	ld.u64 	%rd32, [%rd31+16];
	{ // callseq 9, 0
	.param .b64 param0;
	st.param.b64 	[param0], %rd30;
	prototype_9 : .callprototype ()_ (.param .b64 _);
	call 
	%rd32, 
	(
	param0
	)
	, prototype_9;
	} // callseq 9
	ld.global.u64 	%rd33, [%rd101];
	ld.u64 	%rd34, [%rd33];
	ld.u64 	%rd35, [%rd34+16];
	{ // callseq 10, 0
	.param .b64 param0;
	st.param.b64 	[param0], %rd33;
	prototype_10 : .callprototype ()_ (.param .b64 _);
	call 
	%rd35, 
	(
	param0
	)
	, prototype_10;
	} // callseq 10
	ld.global.u64 	%rd36, [%rd101+8];
	ld.u64 	%rd37, [%rd36];
	ld.u64 	%rd38, [%rd37+16];
	{ // callseq 11, 0
	.param .b64 param0;
	st.param.b64 	[param0], %rd36;
	prototype_11 : .callprototype ()_ (.param .b64 _);
	call 
	%rd38, 
	(
	param0
	)
	, prototype_11;
	} // callseq 11
	ld.global.u64 	%rd39, [%rd101+16];
	ld.u64 	%rd40, [%rd39];
	ld.u64 	%rd41, [%rd40+16];
	{ // callseq 12, 0
	.param .b64 param0;
	st.param.b64 	[param0], %rd39;
	prototype_12 : .callprototype ()_ (.param .b64 _);
	call 
	%rd41, 
	(
	param0
	)
	, prototype_12;
	} // callseq 12
	ld.global.u64 	%rd42, [%rd101+24];
	ld.u64 	%rd43, [%rd42];
	ld.u64 	%rd44, [%rd43+16];
	{ // callseq 13, 0
	.param .b64 param0;
	st.param.b64 	[param0], %rd42;
	prototype_13 : .callprototype ()_ (.param .b64 _);
	call 
	%rd44, 
	(
	param0
	)
	, prototype_13;
	} // callseq 13
	ld.global.u64 	%rd45, [%rd101+32];
	ld.u64 	%rd46, [%rd45];
	ld.u64 	%rd47, [%rd46+16];
	{ // callseq 14, 0
	.param .b64 param0;
	st.param.b64 	[param0], %rd45;
	prototype_14 : .callprototype ()_ (.param .b64 _);
	call 
	%rd47, 
	(
	param0
	)
	, prototype_14;
	} // callseq 14
	ld.global.u64 	%rd48, [%rd101+40];
	ld.u64 	%rd49, [%rd48];
	ld.u64 	%rd50, [%rd49+16];
	{ // callseq 15, 0
	.param .b64 param0;
	st.param.b64 	[param0], %rd48;
	prototype_15 : .callprototype ()_ (.param .b64 _);
	call 
	%rd50, 
	(
	param0
	)
	, prototype_15;
	} // callseq 15
	ld.global.u64 	%rd51, [%rd101+48];
	ld.u64 	%rd52, [%rd51];
	ld.u64 	%rd53, [%rd52+16];
	{ // callseq 16, 0
	.param .b64 param0;
	st.param.b64 	[param0], %rd51;
	prototype_16 : .callprototype ()_ (.param .b64 _);
	call 
	%rd53, 
	(
	param0
	)
	, prototype_16;
	} // callseq 16
	ld.global.u64 	%rd54, [%rd101+56];
	ld.u64 	%rd55, [%rd54];
	ld.u64 	%rd56, [%rd55+16];
	{ // callseq 17, 0
	.param .b64 param0;
	st.param.b64 	[param0], %rd54;
	prototype_17 : .callprototype ()_ (.param .b64 _);
	call 
	%rd56, 
	(
	param0
	)
	, prototype_17;
	} // callseq 17
	add.s32 	%r18, %r18, 16;
	add.s64 	%rd101, %rd101, 128;
	setp.ne.s32 	%p3, %r18, 0;
	@%p3 bra 	$L__BB2_3;
$L__BB2_4:
	setp.eq.s32 	%p4, %r1, 0;
	@%p4 bra 	$L__BB2_13;
	and.b32  	%r7, %r16, 7;
	setp.lt.u32 	%p5, %r1, 8;
	@%p5 bra 	$L__BB2_7;
	mul.wide.u32 	%rd57, %r20, 8;
	add.s64 	%rd58, %rd1, %rd57;
	ld.global.u64 	%rd59, [%rd58];
	ld.u64 	%rd60, [%rd59];
	ld.u64 	%rd61, [%rd60+16];
	{ // callseq 18, 0
	.param .b64 param0;
	st.param.b64 	[param0], %rd59;
	prototype_18 : .callprototype ()_ (.param .b64 _);
	call 
	%rd61, 
	(
	param0
	)
	, prototype_18;
	} // callseq 18
	ld.global.u64 	%rd62, [%rd58+8];
	ld.u64 	%rd63, [%rd62];
	ld.u64 	%rd64, [%rd63+16];
	{ // callseq 19, 0
	.param .b64 param0;
	st.param.b64 	[param0], %rd62;
	prototype_19 : .callprototype ()_ (.param .b64 _);
	call 
	%rd64, 
	(
	param0
	)
	, prototype_19;
	} // callseq 19
	ld.global.u64 	%rd65, [%rd58+16];
	ld.u64 	%rd66, [%rd65];
	ld.u64 	%rd67, [%rd66+16];
	{ // callseq 20, 0
	.param .b64 param0;
	st.param.b64 	[param0], %rd65;
	prototype_20 : .callprototype ()_ (.param .b64 _);
	call 
	%rd67, 
	(
	param0
	)
	, prototype_20;
	} // callseq 20
	ld.global.u64 	%rd68, [%rd58+24];
	ld.u64 	%rd69, [%rd68];
	ld.u64 	%rd70, [%rd69+16];
	{ // callseq 21, 0
	.param .b64 param0;
	st.param.b64 	[param0], %rd68;
	prototype_21 : .callprototype ()_ (.param .b64 _);
	call 
	%rd70, 
	(
	param0
	)
	, prototype_21;
	} // callseq 21
	ld.global.u64 	%rd71, [%rd58+32];
	ld.u64 	%rd72, [%rd71];
	ld.u64 	%rd73, [%rd72+16];
	{ // callseq 22, 0
	.param .b64 param0;
	st.param.b64 	[param0], %rd71;
	prototype_22 : .callprototype ()_ (.param .b64 _);
	call 
	%rd73, 
	(
	param0
	)
	, prototype_22;
	} // callseq 22
	ld.global.u64 	%rd74, [%rd58+40];
	ld.u64 	%rd75, [%rd74];
	ld.u64 	%rd76, [%rd75+16];
	{ // callseq 23, 0
	.param .b64 param0;
	st.param.b64 	[param0], %rd74;
	prototype_23 : .callprototype ()_ (.param .b64 _);
	call 
	%rd76, 
	(
	param0
	)
	, prototype_23;
	} // callseq 23
	ld.global.u64 	%rd77, [%rd58+48];
	ld.u64 	%rd78, [%rd77];
	ld.u64 	%rd79, [%rd78+16];
	{ // callseq 24, 0
	.param .b64 param0;
	st.param.b64 	[param0], %rd77;
	prototype_24 : .callprototype ()_ (.param .b64 _);
	call 
	%rd79, 
	(
	param0
	)
	, prototype_24;
	} // callseq 24
	ld.global.u64 	%rd80, [%rd58+56];
	ld.u64 	%rd81, [%rd80];
	ld.u64 	%rd82, [%rd81+16];
	{ // callseq 25, 0
	.param .b64 param0;
	st.param.b64 	[param0], %rd80;
	prototype_25 : .callprototype ()_ (.param .b64 _);
	call 
	%rd82, 
	(
	param0
	)
	, prototype_25;
	} // callseq 25
	add.s32 	%r20, %r20, 8;
$L__BB2_7:
	setp.eq.s32 	%p6, %r7, 0;
	@%p6 bra 	$L__BB2_13;
	and.b32  	%r10, %r16, 3;
	setp.lt.u32 	%p7, %r7, 4;
	@%p7 bra 	$L__BB2_10;
	mul.wide.u32 	%rd83, %r20, 8;
	add.s64 	%rd84, %rd1, %rd83;
	ld.global.u64 	%rd85, [%rd84];
	ld.u64 	%rd86, [%rd85];
	ld.u64 	%rd87, [%rd86+16];
	{ // callseq 26, 0
	.param .b64 param0;
	st.param.b64 	[param0], %rd85;
	prototype_26 : .callprototype ()_ (.param .b64 _);
	call 
	%rd87, 
	(
	param0
	)
	, prototype_26;
	} // callseq 26
	ld.global.u64 	%rd88, [%rd84+8];
	ld.u64 	%rd89, [%rd88];
	ld.u64 	%rd90, [%rd89+16];
	{ // callseq 27, 0
	.param .b64 param0;
	st.param.b64 	[param0], %rd88;
	prototype_27 : .callprototype ()_ (.param .b64 _);
	call 
	%rd90, 
	(
	param0
	)
	, prototype_27;
	} // callseq 27
	ld.global.u64 	%rd91, [%rd84+16];
	ld.u64 	%rd92, [%rd91];
	ld.u64 	%rd93, [%rd92+16];
	{ // callseq 28, 0
	.param .b64 param0;
	st.param.b64 	[param0], %rd91;
	prototype_28 : .callprototype ()_ (.param .b64 _);
	call 
	%rd93, 
	(
	param0
	)
	, prototype_28;
	} // callseq 28
	ld.global.u64 	%rd94, [%rd84+24];
	ld.u64 	%rd95, [%rd94];
	ld.u64 	%rd96, [%rd95+16];
	{ // callseq 29, 0
	.param .b64 param0;
	st.param.b64 	[param0], %rd94;
	prototype_29 : .callprototype ()_ (.param .b64 _);
	call 
	%rd96, 
	(
	param0
	)
	, prototype_29;
	} // callseq 29
	add.s32 	%r20, %r20, 4;
$L__BB2_10:
	setp.eq.s32 	%p8, %r10, 0;
	@%p8 bra 	$L__BB2_13;
	mul.wide.u32 	%rd97, %r20, 8;
	add.s64 	%rd102, %rd1, %rd97;
	neg.s32 	%r22, %r10;
$L__BB2_12:
	.pragma "nounroll";
	ld.global.u64 	%rd98, [%rd102];
	ld.u64 	%rd99, [%rd98];
	ld.u64 	%rd100, [%rd99+16];
	{ // callseq 30, 0
	.param .b64 param0;
	st.param.b64 	[param0], %rd98;
	prototype_30 : .callprototype ()_ (.param .b64 _);
	call 
	%rd100, 
	(
	param0
	)
	, prototype_30;
	} // callseq 30
	add.s64 	%rd102, %rd102, 8;
	add.s32 	%r22, %r22, 1;
	setp.ne.s32 	%p9, %r22, 0;
	@%p9 bra 	$L__BB2_12;
$L__BB2_13:
	ret;

}


// ===== COMPILED SASS (sm_100) =====

	.target	sm_100

	.elftype	@"ET_EXEC"


//--------------------- .note.nv.tkinfo           --------------------------
	.section	.note.nv.tkinfo,"",@"SHT_NOTE"
	.sectionflags	@"SHF_NOTE_NV_TKINFO"
	.tkinfo
        /*0018*/ 	.word	0x00000002
        /*0030*/ 	.string	""
        /*0030*/ 	.string	"ptxas"
        /*0030*/ 	.string	"Cuda compilation tools, release 13.0, V13.0.88"
        /*0030*/ 	.string	"Build cuda_13.0.r13.0/compiler.36424714_0"
        /*0030*/ 	.string	"-arch sm_100 -m 64 "



//--------------------- .note.nv.cuinfo           --------------------------
	.section	.note.nv.cuinfo,"",@"SHT_NOTE"
	.sectionflags	@"SHF_NOTE_NV_CUINFO"
        /*0018*/ 	.short	0x0002
        /*001a*/ 	.short	0x0064
        /*001c*/ 	.short	0x0082
	.zero		2


//--------------------- .nv.info                  --------------------------
	.section	.nv.info,"",@"SHT_CUDA_INFO"
	.align	4


	//----- nvinfo : EIATTR_REGCOUNT
	.align		4
        /*0000*/ 	.byte	0x04, 0x2f
        /*0002*/ 	.short	(.L_3 - .L_2)
	.align		4
.L_2:
        /*0004*/ 	.word	index@(_Z11create_sub1PP4Base8Sub1Host)
        /*0008*/ 	.word	0x00000018


	//----- nvinfo : EIATTR_FRAME_SIZE
	.align		4
.L_3:
        /*000c*/ 	.byte	0x04, 0x11
        /*000e*/ 	.short	(.L_5 - .L_4)
	.align		4
.L_4:
        /*0010*/ 	.word	index@($_Z11create_sub1PP4Base8Sub1Host$_ZN4Sub11fEv)
        /*0014*/ 	.word	0x00000000


	//----- nvinfo : EIATTR_FRAME_SIZE
	.align		4
.L_5:
        /*0018*/ 	.byte	0x04, 0x11
        /*001a*/ 	.short	(.L_7 - .L_6)
	.align		4
.L_6:
        /*001c*/ 	.word	index@(_Z11create_sub1PP4Base8Sub1Host)
        /*0020*/ 	.word	0x00000000


	//----- nvinfo : EIATTR_REGCOUNT
	.align		4
.L_7:
        /*0024*/ 	.byte	0x04, 0x2f
        /*0026*/ 	.short	(.L_9 - .L_8)
	.align		4
.L_8:
        /*0028*/ 	.word	index@(_Z6runnerPP4Basei)
        /*002c*/ 	.word	0x0000001a


	//----- nvinfo : EIATTR_FRAME_SIZE
	.align		4
.L_9:
        /*0030*/ 	.byte	0x04, 0x11
        /*0032*/ 	.short	(.L_11 - .L_10)
	.align		4
.L_10:
        /*0034*/ 	.word	index@($_Z6runnerPP4Basei$_ZN4Sub11fEv)
        /*0038*/ 	.word	0x00000010


	//----- nvinfo : EIATTR_FRAME_SIZE
	.align		4
.L_11:
        /*003c*/ 	.byte	0x04, 0x11
        /*003e*/ 	.short	(.L_13 - .L_12)
	.align		4
.L_12:
        /*0040*/ 	.word	index@(_Z6runnerPP4Basei)
        /*0044*/ 	.word	0x00000010


	//----- nvinfo : EIATTR_MIN_STACK_SIZE
	.align		4
.L_13:
        /*0048*/ 	.byte	0x04, 0x12
        /*004a*/ 	.short	(.L_15 - .L_14)
	.align		4
.L_14:
        /*004c*/ 	.word	index@(_Z6runnerPP4Basei)
        /*0050*/ 	.word	0x00000010


	//----- nvinfo : EIATTR_MIN_STACK_SIZE
	.align		4
.L_15:
        /*0054*/ 	.byte	0x04, 0x12
        /*0056*/ 	.short	(.L_17 - .L_16)
	.align		4
.L_16:
        /*0058*/ 	.word	index@(_Z11create_sub1PP4Base8Sub1Host)
        /*005c*/ 	.word	0x00000000
.L_17:


//--------------------- .nv.compat                --------------------------
	.section	.nv.compat,"",@"SHT_CUDA_COMPAT_INFO"
	.align	4
        /*0000*/ 	.byte	0x02, 0x09, 0x00, 0x00, 0x02, 0x02, 0x01, 0x00, 0x02, 0x05, 0x05, 0x00, 0x03, 0x07, 0x01, 0x01
        /*0010*/ 	.byte	0x02, 0x03, 0x00, 0x00, 0x02, 0x06, 0x01, 0x00, 0x04, 0x0b, 0x08, 0x00, 0x09, 0x00, 0x00, 0x00
        /*0020*/ 	.byte	0x00, 0x00, 0x00, 0x00


//--------------------- .nv.info._Z6runnerPP4Basei --------------------------
	.section	.nv.info._Z6runnerPP4Basei,"",@"SHT_CUDA_INFO"
	.sectionflags	@""
	.align	4


	//----- nvinfo : EIATTR_CUDA_API_VERSION
	.align		4
        /*0000*/ 	.byte	0x04, 0x37
        /*0002*/ 	.short	(.L_19 - .L_18)
.L_18:
        /*0004*/ 	.word	0x00000082


	//----- nvinfo : EIATTR_KPARAM_INFO
	.align		4
.L_19:
        /*0008*/ 	.byte	0x04, 0x17
        /*000a*/ 	.short	(.L_21 - .L_20)
.L_20:
        /*000c*/ 	.word	0x00000000
        /*0010*/ 	.short	0x0001
        /*0012*/ 	.short	0x0008
        /*0014*/ 	.byte	0x00, 0xf0, 0x11, 0x00


	//----- nvinfo : EIATTR_KPARAM_INFO
	.align		4
.L_21:
        /*0018*/ 	.byte	0x04, 0x17
        /*001a*/ 	.short	(.L_23 - .L_22)
.L_22:
        /*001c*/ 	.word	0x00000000
        /*0020*/ 	.short	0x0000
        /*0022*/ 	.short	0x0000
        /*0024*/ 	.byte	0x00, 0xf5, 0x21, 0x00


	//----- nvinfo : EIATTR_SPARSE_MMA_MASK
	.align		4
.L_23:
        /*0028*/ 	.byte	0x03, 0x50
        /*002a*/ 	.short	0x0000


	//----- nvinfo : EIATTR_MAXREG_COUNT
	.align		4
        /*002c*/ 	.byte	0x03, 0x1b
        /*002e*/ 	.short	0x00ff


	//----- nvinfo : EIATTR_EXTERNS
	.align		4
        /*0030*/ 	.byte	0x04, 0x0f
        /*0032*/ 	.short	(.L_25 - .L_24)


	//   ....[0]....
	.align		4
.L_24:
        /*0034*/ 	.word	index@(vprintf)


	//----- nvinfo : EIATTR_MERCURY_ISA_VERSION
	.align		4
.L_25:
        /*0038*/ 	.byte	0x03, 0x5f
        /*003a*/ 	.short	0x0101


	//----- nvinfo : EIATTR_VRC_CTA_INIT_COUNT
	.align		4
        /*003c*/ 	.byte	0x02, 0x4a
	.zero		1
	.zero		1


	//----- nvinfo : EIATTR_SYSCALL_OFFSETS
	.align		4
        /*0040*/ 	.byte	0x04, 0x46
        /*0042*/ 	.short	(.L_27 - .L_26)


	//   ....[0]....
.L_26:
        /*0044*/ 	.word	0x00001510


	//----- nvinfo : EIATTR_EXIT_INSTR_OFFSETS
	.align		4
.L_27:
        /*0048*/ 	.byte	0x04, 0x1c
        /*004a*/ 	.short	(.L_29 - .L_28)


	//   ....[0]....
.L_28:
        /*004c*/ 	.word	0x00000030


	//   ....[1]....
        /*0050*/ 	.word	0x00000aa0


	//   ....[2]....
        /*0054*/ 	.word	0x00000fb0


	//   ....[3]....
        /*0058*/ 	.word	0x00001280


	//   ....[4]....
        /*005c*/ 	.word	0x000013c0


	//----- nvinfo : EIATTR_CRS_STACK_SIZE
	.align		4
.L_29:
        /*0060*/ 	.byte	0x04, 0x1e
        /*0062*/ 	.short	(.L_31 - .L_30)
.L_30:
        /*0064*/ 	.word	0x00000000


	//----- nvinfo : EIATTR_CBANK_PARAM_SIZE
	.align		4
.L_31:
        /*0068*/ 	.byte	0x03, 0x19
        /*006a*/ 	.short	0x000c


	//----- nvinfo : EIATTR_PARAM_CBANK
	.align		4
        /*006c*/ 	.byte	0x04, 0x0a
        /*006e*/ 	.short	(.L_33 - .L_32)
	.align		4
.L_32:
        /*0070*/ 	.word	index@(.nv.constant0._Z6runnerPP4Basei)
        /*0074*/ 	.short	0x0380
        /*0076*/ 	.short	0x000c


	//----- nvinfo : EIATTR_SW_WAR
	.align		4
.L_33:
        /*0078*/ 	.byte	0x04, 0x36
        /*007a*/ 	.short	(.L_35 - .L_34)
.L_34:
        /*007c*/ 	.word	0x00000008
.L_35:


//--------------------- .nv.info._Z11create_sub1PP4Base8Sub1Host --------------------------
	.section	.nv.info._Z11create_sub1PP4Base8Sub1Host,"",@"SHT_CUDA_INFO"
	.sectionflags	@""
	.align	4


	//----- nvinfo : EIATTR_CUDA_API_VERSION
	.align		4
        /*0000*/ 	.byte	0x04, 0x37
        /*0002*/ 	.short	(.L_37 - .L_36)
.L_36:
        /*0004*/ 	.word	0x00000082


	//----- nvinfo : EIATTR_KPARAM_INFO
	.align		4
.L_37:
        /*0008*/ 	.byte	0x04, 0x17
        /*000a*/ 	.short	(.L_39 - .L_38)
.L_38:
        /*000c*/ 	.word	0x00000000
        /*0010*/ 	.short	0x0001
        /*0012*/ 	.short	0x0008
        /*0014*/ 	.byte	0x00, 0xf0, 0x61, 0x00


	//----- nvinfo : EIATTR_KPARAM_INFO
	.align		4
.L_39:
        /*0018*/ 	.byte	0x04, 0x17
        /*001a*/ 	.short	(.L_41 - .L_40)
.L_40:
        /*001c*/ 	.word	0x00000000
        /*0020*/ 	.short	0x0000
        /*0022*/ 	.short	0x0000
        /*0024*/ 	.byte	0x00, 0xf5, 0x21, 0x00


	//----- nvinfo : EIATTR_SPARSE_MMA_MASK
	.align		4
.L_41:
        /*0028*/ 	.byte	0x03, 0x50
        /*002a*/ 	.short	0x0000


	//----- nvinfo : EIATTR_MAXREG_COUNT
	.align		4
        /*002c*/ 	.byte	0x03, 0x1b
        /*002e*/ 	.short	0x00ff


	//----- nvinfo : EIATTR_EXTERNS
	.align		4
        /*0030*/ 	.byte	0x04, 0x0f
        /*0032*/ 	.short	(.L_43 - .L_42)


	//   ....[0]....
	.align		4
.L_42:
        /*0034*/ 	.word	index@(vprintf)


	//   ....[1]....
	.align		4
        /*0038*/ 	.word	index@(malloc)


	//----- nvinfo : EIATTR_MERCURY_ISA_VERSION
	.align		4
.L_43:
        /*003c*/ 	.byte	0x03, 0x5f
        /*003e*/ 	.short	0x0101


	//----- nvinfo : EIATTR_VRC_CTA_INIT_COUNT
	.align		4
        /*0040*/ 	.byte	0x02, 0x4a
	.zero		1
	.zero		1


	//----- nvinfo : EIATTR_SYSCALL_OFFSETS
	.align		4
        /*0044*/ 	.byte	0x04, 0x46
        /*0046*/ 	.short	(.L_45 - .L_44)


	//   ....[0]....
.L_44:
        /*0048*/ 	.word	0x00000070


	//   ....[1]....
        /*004c*/ 	.word	0x00000270


	//----- nvinfo : EIATTR_EXIT_INSTR_OFFSETS
	.align		4
.L_45:
        /*0050*/ 	.byte	0x04, 0x1c
        /*0052*/ 	.short	(.L_47 - .L_46)


	//   ....[0]....
.L_46:
        /*0054*/ 	.word	0x00000120


	//----- nvinfo : EIATTR_CBANK_PARAM_SIZE
	.align		4
.L_47:
        /*0058*/ 	.byte	0x03, 0x19
        /*005a*/ 	.short	0x0020


	//----- nvinfo : EIATTR_PARAM_CBANK
	.align		4
        /*005c*/ 	.byte	0x04, 0x0a
        /*005e*/ 	.short	(.L_49 - .L_48)
	.align		4
.L_48:
        /*0060*/ 	.word	index@(.nv.constant0._Z11create_sub1PP4Base8Sub1Host)
        /*0064*/ 	.short	0x0380
        /*0066*/ 	.short	0x0020


	//----- nvinfo : EIATTR_SW_WAR
	.align		4
.L_49:
        /*0068*/ 	.byte	0x04, 0x36
        /*006a*/ 	.short	(.L_51 - .L_50)
.L_50:
        /*006c*/ 	.word	0x00000008
.L_51:


//--------------------- .nv.callgraph             --------------------------
	.section	.nv.callgraph,"",@"SHT_CUDA_CALLGRAPH"
	.align	4
	.sectionentsize	8
	.align		4
        /*0000*/ 	.word	0x00000000
	.align		4
        /*0004*/ 	.word	0xffffffff
	.align		4
        /*0008*/ 	.word	index@(_Z6runnerPP4Basei)
	.align		4
        /*000c*/ 	.word	index@(vprintf)
	.align		4
        /*0010*/ 	.word	index@(_Z11create_sub1PP4Base8Sub1Host)
	.align		4
        /*0014*/ 	.word	index@(vprintf)
	.align		4
        /*0018*/ 	.word	index@(_Z11create_sub1PP4Base8Sub1Host)
	.align		4
        /*001c*/ 	.word	index@(malloc)
	.align		4
        /*0020*/ 	.word	0x00000000
	.align		4
        /*0024*/ 	.word	0xfffffffe
	.align		4
        /*0028*/ 	.word	0x00000000
	.align		4
        /*002c*/ 	.word	0xfffffffd
	.align		4
        /*0030*/ 	.word	0x00000000
	.align		4
        /*0034*/ 	.word	0xfffffffc


//--------------------- .nv.constant4             --------------------------
	.section	.nv.constant4,"a",@progbits
	.align	8
	.align		8
.nv.constant4:
        /*0000*/ 	.dword	vprintf
	.align		8
        /*0008*/ 	.dword	_ZTV4Sub1
	.align		8
        /*0010*/ 	.dword	$str
	.align		8
        /*0018*/ 	.dword	malloc


//--------------------- .nv.constant2._Z6runnerPP4Basei --------------------------
	.section	.nv.constant2._Z6runnerPP4Basei,"a",@progbits
	.sectionflags	@""
	.align	4
.nv.constant2._Z6runnerPP4Basei:
        /*0000*/ 	.byte	0x01, 0x00, 0x00, 0x00, 0x00, 0x00, 0x00, 0x00, 0xd0, 0x13, 0x00, 0x00, 0x00, 0x00, 0x00, 0x00


//--------------------- .nv.constant2._Z11create_sub1PP4Base8Sub1Host --------------------------
	.section	.nv.constant2._Z11create_sub1PP4Base8Sub1Host,"a",@progbits
	.sectionflags	@""
	.align	4
.nv.constant2._Z11create_sub1PP4Base8Sub1Host:
        /*0000*/ 	.byte	0x01, 0x00, 0x00, 0x00, 0x00, 0x00, 0x00, 0x00, 0x30, 0x01, 0x00, 0x00, 0x00, 0x00, 0x00, 0x00


//--------------------- .text._Z6runnerPP4Basei   --------------------------
	.section	.text._Z6runnerPP4Basei,"ax",@progbits
	.align	128
        .global         _Z6runnerPP4Basei
        .type           _Z6runnerPP4Basei,@function
        .size           _Z6runnerPP4Basei,(.L_x_39 - _Z6runnerPP4Basei)
        .other          _Z6runnerPP4Basei,@"STO_CUDA_ENTRY STV_DEFAULT"
_Z6runnerPP4Basei:
.text._Z6runnerPP4Basei:
[----:B------:R-:W0:Y:S08]  /*0000*/  LDC R1, c[0x0][0x37c] ;  /* 0x0000df00ff017b82 */ /* 0x000e300000000800 */
[----:B------:R-:W1:Y:S02]  /*0010*/  LDC R0, c[0x0][0x388] ;  /* 0x0000e200ff007b82 */ /* 0x000e640000000800 */
[----:B-1----:R-:W-:-:S13]  /*0020*/  ISETP.GE.AND P0, PT, R0, 0x1, PT ;  /* 0x000000010000780c */ /* 0x002fda0003f06270 */
[----:B0-----:R-:W-:Y:S05]  /*0030*/  @!P0 EXIT ;  /* 0x000000000000894d */ /* 0x001fea0003800000 */
[C---:B------:R-:W-:Y:S01]  /*0040*/  ISETP.GE.U32.AND P0, PT, R0.reuse, 0x10, PT ;  /* 0x000000100000780c */ /* 0x040fe20003f06070 */
[----:B------:R-:W0:Y:S01]  /*0050*/  LDCU.64 UR36, c[0x0][0x358] ;  /* 0x00006b00ff2477ac */ /* 0x000e220008000a00 */
[----:B------:R-:W-:Y:S01]  /*0060*/  LOP3.LUT R17, R0, 0xf, RZ, 0xc0, !PT ;  /* 0x0000000f00117812 */ /* 0x000fe200078ec0ff */
[----:B------:R-:W-:-:S10]  /*0070*/  IMAD.MOV.U32 R16, RZ, RZ, RZ ;  /* 0x000000ffff107224 */ /* 0x000fd400078e00ff */
[----:B------:R-:W-:Y:S05]  /*0080*/  @!P0 BRA `(.L_x_0) ;  /* 0x0000000800808947 */ /* 0x000fea0003800000 */
[----:B------:R-:W1:Y:S01]  /*0090*/  LDCU.64 UR4, c[0x0][0x380] ;  /* 0x00007000ff0477ac */ /* 0x000e620008000a00 */
[----:B------:R-:W-:Y:S01]  /*00a0*/  LOP3.LUT R16, R0, 0x7ffffff0, RZ, 0xc0, !PT ;  /* 0x7ffffff000107812 */ /* 0x000fe200078ec0ff */
[----:B------:R-:W-:Y:S04]  /*00b0*/  BSSY.RECONVERGENT B7, `(.L_x_0) ;  /* 0x000009d000077945 */ /* 0x000fe80003800200 */
[----:B------:R-:W-:Y:S01]  /*00c0*/  IMAD.MOV R2, RZ, RZ, -R16 ;  /* 0x000000ffff027224 */ /* 0x000fe200078e0a10 */
[----:B-1----:R-:W-:-:S04]  /*00d0*/  UIADD3 UR4, UP0, UPT, UR4, 0x40, URZ ;  /* 0x0000004004047890 */ /* 0x002fc8000ff1e0ff */
[----:B------:R-:W-:Y:S02]  /*00e0*/  UIADD3.X UR5, UPT, UPT, URZ, UR5, URZ, UP0, !UPT ;  /* 0x00000005ff057290 */ /* 0x000fe400087fe4ff */
[----:B------:R-:W-:-:S04]  /*00f0*/  IMAD.U32 R22, RZ, RZ, UR4 ;  /* 0x00000004ff167e24 */ /* 0x000fc8000f8e00ff */
[----:B------:R-:W-:-:S07]  /*0100*/  IMAD.U32 R23, RZ, RZ, UR5 ;  /* 0x00000005ff177e24 */ /* 0x000fce000f8e00ff */
.L_x_17:
[----:B0-----:R-:W2:Y:S04]  /*0110*/  LDG.E.64 R4, desc[UR36][R22.64+-0x40] ;  /* 0xffffc02416047981 */ /* 0x001ea8000c1e1b00 */
[----:B--2---:R-:W2:Y:S04]  /*0120*/  LD.E.64 R6, desc[UR36][R4.64] ;  /* 0x0000002404067980 */ /* 0x004ea8000c101b00 */
[----:B--2---:R-:W2:Y:S01]  /*0130*/  LD.E R6, desc[UR36][R6.64+0x10] ;  /* 0x0000102406067980 */ /* 0x004ea2000c101900 */
[----:B------:R-:W-:Y:S01]  /*0140*/  VIADD R2, R2, 0x10 ;  /* 0x0000001002027836 */ /* 0x000fe20000000000 */
[----:B------:R-:W-:Y:S01]  /*0150*/  BSSY.RECONVERGENT B6, `(.L_x_1) ;  /* 0x0000007000067945 */ /* 0x000fe20003800200 */
[----:B------:R-:W-:Y:S01]  /*0160*/  MOV R20, 0x1c0 ;  /* 0x000001c000147802 */ /* 0x000fe20000000f00 */
[----:B------:R-:W-:-:S02]  /*0170*/  IMAD.MOV.U32 R21, RZ, RZ, 0x0 ;  /* 0x00000000ff157424 */ /* 0x000fc400078e00ff */
[----:B------:R-:W-:-:S04]  /*0180*/  ISETP.NE.AND P0, PT, R2, RZ, PT ;  /* 0x000000ff0200720c */ /* 0x000fc80003f05270 */
[----:B------:R-:W-:Y:S01]  /*0190*/  P2R R18, PR, RZ, 0x1 ;  /* 0x00000001ff127803 */ /* 0x000fe20000000000 */
[----:B--2---:R0:W1:Y:S08]  /*01a0*/  LDC.64 R8, c[0x2][R6] ;  /* 0x0080000006087b82 */ /* 0x0040700000000a00 */
[----:B01----:R-:W-:Y:S05]  /*01b0*/  CALL.REL.NOINC R8 `(_Z6runnerPP4Basei) ;  /* 0xfffffffc08907344 */ /* 0x003fea0003c3ffff */
[----:B------:R-:W-:Y:S05]  /*01c0*/  BSYNC.RECONVERGENT B6 ;  /* 0x0000000000067941 */ /* 0x000fea0003800200 */
.L_x_1:
[----:B------:R-:W2:Y:S04]  /*01d0*/  LDG.E.64 R4, desc[UR36][R22.64+-0x38] ;  /* 0xffffc82416047981 */ /* 0x000ea8000c1e1b00 */
[----:B--2---:R-:W2:Y:S04]  /*01e0*/  LD.E.64 R6, desc[UR36][R4.64] ;  /* 0x0000002404067980 */ /* 0x004ea8000c101b00 */
[----:B--2---:R-:W2:Y:S01]  /*01f0*/  LD.E R6, desc[UR36][R6.64+0x10] ;  /* 0x0000102406067980 */ /* 0x004ea2000c101900 */
[----:B------:R-:W-:Y:S01]  /*0200*/  BSSY.RECONVERGENT B6, `(.L_x_2) ;  /* 0x0000005000067945 */ /* 0x000fe20003800200 */
[----:B------:R-:W-:Y:S01]  /*0210*/  MOV R20, 0x250 ;  /* 0x0000025000147802 */ /* 0x000fe20000000f00 */
[----:B------:R-:W-:Y:S01]  /*0220*/  IMAD.MOV.U32 R21, RZ, RZ, 0x0 ;  /* 0x00000000ff157424 */ /* 0x000fe200078e00ff */
[----:B--2---:R0:W1:Y:S06]  /*0230*/  LDC.64 R8, c[0x2][R6] ;  /* 0x0080000006087b82 */ /* 0x00406c0000000a00 */
[----:B01----:R-:W-:Y:S05]  /*0240*/  CALL.REL.NOINC R8 `(_Z6runnerPP4Basei) ;  /* 0xfffffffc086c7344 */ /* 0x003fea0003c3ffff */
[----:B------:R-:W-:Y:S05]  /*0250*/  BSYNC.RECONVERGENT B6 ;  /* 0x0000000000067941 */ /* 0x000fea0003800200 */
.L_x_2:
        /* <DEDUP_REMOVED lines=9> */
.L_x_3:
        /* <DEDUP_REMOVED lines=9> */
.L_x_4:
        /* <DEDUP_REMOVED lines=9> */
.L_x_5:
        /* <DEDUP_REMOVED lines=9> */
.L_x_6:
        /* <DEDUP_REMOVED lines=9> */
.L_x_7:
        /* <DEDUP_REMOVED lines=9> */
.L_x_8:
        /* <DEDUP_REMOVED lines=9> */
.L_x_9:
        /* <DEDUP_REMOVED lines=9> */
.L_x_10:
        /* <DEDUP_REMOVED lines=9> */
.L_x_11:
        /* <DEDUP_REMOVED lines=9> */
.L_x_12:
[----:B------:R-:W2:Y:S04]  /*0800*/  LDG.E.64 R4, desc[UR36][R22.64+0x20] ;  /* 0x0000202416047981 */ /* 0x000ea8000c1e1b00 */
[----:B--2---:R-:W2:Y:S04]  /*0810*/  LD.E.64 R6, desc[UR36][R4.64] ;  /* 0x0000002404067980 */ /* 0x004ea8000c101b00 */
[----:B--2---:R-:W2:Y:S01]  /*0820*/  LD.E R6, desc[UR36][R6.64+0x10] ;  /* 0x0000102406067980 */ /* 0x004ea2000c101900 */
[----:B------:R-:W-:Y:S01]  /*0830*/  HFMA2 R21, -RZ, RZ, 0, 0 ;  /* 0x00000000ff157431 */ /* 0x000fe200000001ff */
[----:B------:R-:W-:Y:S01]  /*0840*/  BSSY.RECONVERGENT B6, `(.L_x_13) ;  /* 0x0000004000067945 */ /* 0x000fe20003800200 */
[----:B------:R-:W-:Y:S01]  /*0850*/  MOV R20, 0x880 ;  /* 0x0000088000147802 */ /* 0x000fe20000000f00 */
[----:B--2---:R0:W1:Y:S06]  /*0860*/  LDC.64 R8, c[0x2][R6] ;  /* 0x0080000006087b82 */ /* 0x00406c0000000a00 */
[----:B01----:R-:W-:Y:S05]  /*0870*/  CALL.REL.NOINC R8 `(_Z6runnerPP4Basei) ;  /* 0xfffffff408e07344 */ /* 0x003fea0003c3ffff */
[----:B------:R-:W-:Y:S05]  /*0880*/  BSYNC.RECONVERGENT B6 ;  /* 0x0000000000067941 */ /* 0x000fea0003800200 */
.L_x_13:
        /* <DEDUP_REMOVED lines=9> */
.L_x_14:
        /* <DEDUP_REMOVED lines=9> */
.L_x_15:
        /* <DEDUP_REMOVED lines=9> */
.L_x_16:
[----:B------:R-:W-:Y:S02]  /*0a40*/  ISETP.NE.AND P6, PT, R18, RZ, PT ;  /* 0x000000ff1200720c */ /* 0x000fe40003fc5270 */
[----:B------:R-:W-:-:S05]  /*0a50*/  IADD3 R22, P0, PT, R22, 0x80, RZ ;  /* 0x0000008016167810 */ /* 0x000fca0007f1e0ff */
[----:B------:R-:W-:-:S06]  /*0a60*/  IMAD.X R23, RZ, RZ, R23, P0 ;  /* 0x000000ffff177224 */ /* 0x000fcc00000e0617 */
[----:B------:R-:W-:Y:S05]  /*0a70*/  @P6 BRA `(.L_x_17) ;  /* 0xfffffff400a46947 */ /* 0x000fea000383ffff */
[----:B------:R-:W-:Y:S05]  /*0a80*/  BSYNC.RECONVERGENT B7 ;  /* 0x0000000000077941 */ /* 0x000fea0003800200 */
.L_x_0:
[----:B------:R-:W-:-:S13]  /*0a90*/  ISETP.NE.AND P0, PT, R17, RZ, PT ;  /* 0x000000ff1100720c */ /* 0x000fda0003f05270 */
[----:B0-----:R-:W-:Y:S05]  /*0aa0*/  @!P0 EXIT ;  /* 0x000000000000894d */ /* 0x001fea0003800000 */
[----:B------:R-:W0:Y:S01]  /*0ab0*/  LDC R2, c[0x0][0x388] ;  /* 0x0000e200ff027b82 */ /* 0x000e220000000800 */
[----:B------:R-:W-:Y:S02]  /*0ac0*/  ISETP.GE.U32.AND P0, PT, R17, 0x8, PT ;  /* 0x000000081100780c */ /* 0x000fe40003f06070 */
[----:B0-----:R-:W-:-:S11]  /*0ad0*/  LOP3.LUT R2, R2, 0x7, RZ, 0xc0, !PT ;  /* 0x0000000702027812 */ /* 0x001fd600078ec0ff */
[----:B------:R-:W-:Y:S05]  /*0ae0*/  @!P0 BRA `(.L_x_18) ;  /* 0x00000004002c8947 */ /* 0x000fea0003800000 */
[----:B------:R-:W0:Y:S02]  /*0af0*/  LDC.64 R18, c[0x0][0x380] ;  /* 0x0000e000ff127b82 */ /* 0x000e240000000a00 */
[----:B0-----:R-:W-:-:S05]  /*0b00*/  IMAD.WIDE.U32 R18, R16, 0x8, R18 ;  /* 0x0000000810127825 */ /* 0x001fca00078e0012 */
        /* <DEDUP_REMOVED lines=9> */
.L_x_19:
        /* <DEDUP_REMOVED lines=9> */
.L_x_20:
        /* <DEDUP_REMOVED lines=9> */
.L_x_21:
        /* <DEDUP_REMOVED lines=9> */
.L_x_22:
        /* <DEDUP_REMOVED lines=9> */
.L_x_23:
        /* <DEDUP_REMOVED lines=9> */
.L_x_24:
        /* <DEDUP_REMOVED lines=9> */
.L_x_25:
        /* <DEDUP_REMOVED lines=9> */
.L_x_26:
[----:B------:R-:W-:-:S07]  /*0f90*/  VIADD R16, R16, 0x8 ;  /* 0x0000000810107836 */ /* 0x000fce0000000000 */
.L_x_18:
[----:B------:R-:W-:-:S13]  /*0fa0*/  ISETP.NE.AND P0, PT, R2, RZ, PT ;  /* 0x000000ff0200720c */ /* 0x000fda0003f05270 */
[----:B------:R-:W-:Y:S05]  /*0fb0*/  @!P0 EXIT ;  /* 0x000000000000894d */ /* 0x000fea0003800000 */
        /* <DEDUP_REMOVED lines=15> */
.L_x_28:
        /* <DEDUP_REMOVED lines=9> */
.L_x_29:
        /* <DEDUP_REMOVED lines=9> */
.L_x_30:
        /* <DEDUP_REMOVED lines=9> */
.L_x_31:
[----:B------:R-:W-:-:S07]  /*1260*/  VIADD R16, R16, 0x4 ;  /* 0x0000000410107836 */ /* 0x000fce0000000000 */
.L_x_27:
[----:B------:R-:W-:-:S13]  /*1270*/  ISETP.NE.AND P0, PT, R2, RZ, PT ;  /* 0x000000ff0200720c */ /* 0x000fda0003f05270 */
[----:B------:R-:W-:Y:S05]  /*1280*/  @!P0 EXIT ;  /* 0x000000000000894d */ /* 0x000fea0003800000 */
[----:B------:R-:W0:Y:S01]  /*1290*/  LDC.64 R4, c[0x0][0x380] ;  /* 0x0000e000ff047b82 */ /* 0x000e220000000a00 */
[----:B------:R-:W-:Y:S02]  /*12a0*/  IMAD.MOV R2, RZ, RZ, -R2 ;  /* 0x000000ffff027224 */ /* 0x000fe400078e0a02 */
[----:B0-----:R-:W-:-:S07]  /*12b0*/  IMAD.WIDE.U32 R16, R16, 0x8, R4 ;  /* 0x0000000810107825 */ /* 0x001fce00078e0004 */
.L_x_33:
[----:B------:R-:W2:Y:S04]  /*12c0*/  LDG.E.64 R4, desc[UR36][R16.64] ;  /* 0x0000002410047981 */ /* 0x000ea8000c1e1b00 */
        /* <DEDUP_REMOVED lines=11> */
.L_x_32:
[----:B------:R-:W-:Y:S02]  /*1380*/  ISETP.NE.AND P6, PT, R18, RZ, PT ;  /* 0x000000ff1200720c */ /* 0x000fe40003fc5270 */
[----:B------:R-:W-:-:S05]  /*1390*/  IADD3 R16, P0, PT, R16, 0x8, RZ ;  /* 0x0000000810107810 */ /* 0x000fca0007f1e0ff */
[----:B------:R-:W-:-:S06]  /*13a0*/  IMAD.X R17, RZ, RZ, R17, P0 ;  /* 0x000000ffff117224 */ /* 0x000fcc00000e0611 */
[----:B------:R-:W-:Y:S05]  /*13b0*/  @P6 BRA `(.L_x_33) ;  /* 0xfffffffc00c06947 */ /* 0x000fea000383ffff */
[----:B------:R-:W-:Y:S05]  /*13c0*/  EXIT ;  /* 0x000000000000794d */ /* 0x000fea0003800000 */
        .type           $_Z6runnerPP4Basei$_ZN4Sub11fEv,@function
        .size           $_Z6runnerPP4Basei$_ZN4Sub11fEv,(.L_x_39 - $_Z6runnerPP4Basei$_ZN4Sub11fEv)
$_Z6runnerPP4Basei$_ZN4Sub11fEv:
[----:B------:R-:W-:Y:S01]  /*13d0*/  VIADD R1, R1, 0xfffffff0 ;  /* 0xfffffff001017836 */ /* 0x000fe20000000000 */
[----:B------:R-:W-:-:S04]  /*13e0*/  MOV R3, R5 ;  /* 0x0000000500037202 */ /* 0x000fc80000000f00 */
[----:B------:R-:W-:Y:S04]  /*13f0*/  STL [R1+0xc], R16 ;  /* 0x00000c1001007387 */ /* 0x000fe80000100800 */
[----:B------:R0:W-:Y:S02]  /*1400*/  STL [R1+0x8], R2 ;  /* 0x0000080201007387 */ /* 0x0001e40000100800 */
[----:B0-----:R-:W-:Y:S01]  /*1410*/  IMAD.MOV.U32 R2, RZ, RZ, R4 ;  /* 0x000000ffff027224 */ /* 0x001fe200078e0004 */
[----:B------:R-:W0:Y:S01]  /*1420*/  LDCU.64 UR4, c[0x0][0x358] ;  /* 0x00006b00ff0477ac */ /* 0x000e220008000a00 */
[----:B------:R-:W1:Y:S04]  /*1430*/  LDCU.64 UR6, c[0x4][0x10] ;  /* 0x01000200ff0677ac */ /* 0x000e680008000a00 */
[----:B0-----:R-:W2:Y:S01]  /*1440*/  LD.E.64 R2, desc[UR4][R2.64+0x8] ;  /* 0x0000080402027980 */ /* 0x001ea2000c101b00 */
[----:B------:R-:W-:Y:S01]  /*1450*/  MOV R0, 0x0 ;  /* 0x0000000000007802 */ /* 0x000fe20000000f00 */
[----:B------:R-:W0:Y:S01]  /*1460*/  LDCU UR4, c[0x0][0x2f8] ;  /* 0x00005f00ff0477ac */ /* 0x000e220008000800 */
[----:B-1----:R-:W-:-:S02]  /*1470*/  IMAD.U32 R4, RZ, RZ, UR6 ;  /* 0x00000006ff047e24 */ /* 0x002fc4000f8e00ff */
[----:B------:R1:W3:Y:S01]  /*1480*/  LDC.64 R8, c[0x4][R0] ;  /* 0x0100000000087b82 */ /* 0x0002e20000000a00 */
[----:B------:R-:W4:Y:S01]  /*1490*/  LDCU UR5, c[0x0][0x2fc] ;  /* 0x00005f80ff0577ac */ /* 0x000f220008000800 */
[----:B------:R-:W-:Y:S01]  /*14a0*/  IMAD.U32 R5, RZ, RZ, UR7 ;  /* 0x00000007ff057e24 */ /* 0x000fe2000f8e00ff */
[----:B0-----:R-:W-:-:S05]  /*14b0*/  IADD3 R6, P0, PT, R1, UR4, RZ ;  /* 0x0000000401067c10 */ /* 0x001fca000ff1e0ff */
[----:B----4-:R-:W-:Y:S01]  /*14c0*/  IMAD.X R7, RZ, RZ, UR5, P0 ;  /* 0x00000005ff077e24 */ /* 0x010fe200080e06ff */
[----:B--2---:R0:W-:Y:S02]  /*14d0*/  STL.64 [R1], R2 ;  /* 0x0000000201007387 */ /* 0x0041e40000100a00 */
[----:B0-----:R-:W-:Y:S02]  /*14e0*/  IMAD.MOV.U32 R2, RZ, RZ, R20 ;  /* 0x000000ffff027224 */ /* 0x001fe400078e0014 */
[----:B-1-3--:R-:W-:-:S07]  /*14f0*/  IMAD.MOV.U32 R16, RZ, RZ, R21 ;  /* 0x000000ffff107224 */ /* 0x00afce00078e0015 */
[----:B------:R-:W-:-:S07]  /*1500*/  LEPC R20, `(.L_x_34) ;  /* 0x000000001014794e */ /* 0x000fce0000000000 */
[----:B------:R-:W-:Y:S05]  /*1510*/  CALL.ABS.NOINC R8 ;  /* 0x0000000008007343 */ /* 0x000fea0003c00000 */
.L_x_34:
[----:B------:R-:W-:Y:S02]  /*1520*/  IMAD.MOV.U32 R20, RZ, RZ, R2 ;  /* 0x000000ffff147224 */ /* 0x000fe400078e0002 */
[----:B------:R-:W-:Y:S01]  /*1530*/  IMAD.MOV.U32 R21, RZ, RZ, R16 ;  /* 0x000000ffff157224 */ /* 0x000fe200078e0010 */
[----:B------:R-:W2:Y:S04]  /*1540*/  LDL R2, [R1+0x8] ;  /* 0x0000080001027983 */ /* 0x000ea80000100800 */
[----:B------:R0:W2:Y:S02]  /*1550*/  LDL R16, [R1+0xc] ;  /* 0x00000c0001107983 */ /* 0x0000a40000100800 */
[----:B0-----:R-:W-:Y:S01]  /*1560*/  VIADD R1, R1, 0x10 ;  /* 0x0000001001017836 */ /* 0x001fe20000000000 */
[----:B--2---:R-:W-:Y:S06]  /*1570*/  RET.REL.NODEC R20 `(_Z6runnerPP4Basei) ;  /* 0xffffffe814a07950 */ /* 0x004fec0003c3ffff */
.L_x_35:
[----:B------:R-:W-:-:S00]  /*1580*/  BRA `(.L_x_35) ;  /* 0xfffffffc00fc7947 */ /* 0x000fc0000383ffff */
[----:B------:R-:W-:-:S00]  /*1590*/  NOP ;  /* 0x0000000000007918 */ /* 0x000fc00000000000 */
        /* <DEDUP_REMOVED lines=14> */
.L_x_39:


//--------------------- .text._Z11create_sub1PP4Base8Sub1Host --------------------------
	.section	.text._Z11create_sub1PP4Base8Sub1Host,"ax",@progbits
	.align	128
        .global         _Z11create_sub1PP4Base8Sub1Host
        .type           _Z11create_sub1PP4Base8Sub1Host,@function
        .size           _Z11create_sub1PP4Base8Sub1Host,(.L_x_40 - _Z11create_sub1PP4Base8Sub1Host)
        .other          _Z11create_sub1PP4Base8Sub1Host,@"STO_CUDA_ENTRY STV_DEFAULT"
_Z11create_sub1PP4Base8Sub1Host:
.text._Z11create_sub1PP4Base8Sub1Host:
[----:B------:R-:W0:Y:S01]  /*0000*/  LDC R1, c[0x0][0x37c] ;  /* 0x0000df00ff017b82 */ /* 0x000e220000000800 */
[----:B------:R-:W-:Y:S01]  /*0010*/  MOV R0, 0x18 ;  /* 0x0000001800007802 */ /* 0x000fe20000000f00 */
[----:B------:R-:W-:Y:S01]  /*0020*/  IMAD.MOV.U32 R4, RZ, RZ, 0x10 ;  /* 0x00000010ff047424 */ /* 0x000fe200078e00ff */
[----:B------:R-:W1:Y:S01]  /*0030*/  LDCU.64 UR36, c[0x0][0x358] ;  /* 0x00006b00ff2477ac */ /* 0x000e620008000a00 */
[----:B------:R-:W-:-:S04]  /*0040*/  IMAD.MOV.U32 R5, RZ, RZ, RZ ;  /* 0x000000ffff057224 */ /* 0x000fc800078e00ff */
[----:B------:R2:W3:Y:S03]  /*0050*/  LDC.64 R2, c[0x4][R0] ;  /* 0x0100000000027b82 */ /* 0x0004e60000000a00 */
[----:B------:R-:W-:-:S07]  /*0060*/  LEPC R20, `(.L_x_36) ;  /* 0x000000001014794e */ /* 0x000fce0000000000 */
[----:B0123--:R-:W-:Y:S05]  /*0070*/  CALL.ABS.NOINC R2 ;  /* 0x0000000002007343 */ /* 0x00ffea0003c00000 */
.L_x_36:
[----:B------:R-:W0:Y:S01]  /*0080*/  LDCU.64 UR4, c[0x4][0x8] ;  /* 0x01000100ff0477ac */ /* 0x000e220008000a00 */
[----:B------:R-:W1:Y:S08]  /*0090*/  LDC.64 R8, c[0x0][0x390] ;  /* 0x0000e400ff087b82 */ /* 0x000e700000000a00 */
[----:B------:R-:W2:Y:S01]  /*00a0*/  LDC.64 R2, c[0x0][0x380] ;  /* 0x0000e000ff027b82 */ /* 0x000ea20000000a00 */
[----:B0-----:R-:W-:-:S04]  /*00b0*/  UIADD3 UR4, UP0, UPT, UR4, 0x10, URZ ;  /* 0x0000001004047890 */ /* 0x001fc8000ff1e0ff */
[----:B------:R-:W-:Y:S02]  /*00c0*/  UIADD3.X UR5, UPT, UPT, URZ, UR5, URZ, UP0, !UPT ;  /* 0x00000005ff057290 */ /* 0x000fe400087fe4ff */
[----:B------:R-:W-:Y:S01]  /*00d0*/  MOV R6, UR4 ;  /* 0x0000000400067c02 */ /* 0x000fe20008000f00 */
[----:B-1----:R-:W-:Y:S03]  /*00e0*/  ST.E.64 desc[UR36][R4.64+0x8], R8 ;  /* 0x0000080804007985 */ /* 0x002fe6000c101b24 */
[----:B------:R-:W-:-:S05]  /*00f0*/  IMAD.U32 R7, RZ, RZ, UR5 ;  /* 0x00000005ff077e24 */ /* 0x000fca000f8e00ff */
[----:B------:R-:W-:Y:S04]  /*0100*/  ST.E.64 desc[UR36][R4.64], R6 ;  /* 0x0000000604007985 */ /* 0x000fe8000c101b24 */
[----:B--2---:R-:W-:Y:S01]  /*0110*/  STG.E.64 desc[UR36][R2.64], R4 ;  /* 0x0000000402007986 */ /* 0x004fe2000c101b24 */
[----:B------:R-:W-:Y:S05]  /*0120*/  EXIT ;  /* 0x000000000000794d */ /* 0x000fea0003800000 */
        .type           $_Z11create_sub1PP4Base8Sub1Host$_ZN4Sub11fEv,@function
        .size           $_Z11create_sub1PP4Base8Sub1Host$_ZN4Sub11fEv,(.L_x_40 - $_Z11create_sub1PP4Base8Sub1Host$_ZN4Sub11fEv)
$_Z11create_sub1PP4Base8Sub1Host$_ZN4Sub11fEv:
        /* <DEDUP_REMOVED lines=13> */
[----:B------:R-:W-:Y:S02]  /*0200*/  MOV R5, UR7 ;  /* 0x0000000700057c02 */ /* 0x000fe40008000f00 */
[----:B0-----:R-:W-:-:S05]  /*0210*/  IADD3 R6, P0, PT, R1, UR4, RZ ;  /* 0x0000000401067c10 */ /* 0x001fca000ff1e0ff */
[----:B----4-:R-:W-:Y:S01]  /*0220*/  IMAD.X R7, RZ, RZ, UR5, P0 ;  /* 0x00000005ff077e24 */ /* 0x010fe200080e06ff */
[----:B--2---:R0:W-:Y:S02]  /*0230*/  STL.64 [R1], R2 ;  /* 0x0000000201007387 */ /* 0x0041e40000100a00 */
[----:B0-----:R-:W-:Y:S01]  /*0240*/  MOV R2, R20 ;  /* 0x0000001400027202 */ /* 0x001fe20000000f00 */
[----:B-1-3--:R-:W-:-:S07]  /*0250*/  IMAD.MOV.U32 R16, RZ, RZ, R21 ;  /* 0x000000ffff107224 */ /* 0x00afce00078e0015 */
[----:B------:R-:W-:-:S07]  /*0260*/  LEPC R20, `(.L_x_37) ;  /* 0x000000001014794e */ /* 0x000fce0000000000 */
[----:B------:R-:W-:Y:S05]  /*0270*/  CALL.ABS.NOINC R8 ;  /* 0x0000000008007343 */ /* 0x000fea0003c00000 */
.L_x_37:
[----:B------:R-:W-:Y:S01]  /*0280*/  MOV R20, R2 ;  /* 0x0000000200147202 */ /* 0x000fe20000000f00 */
[----:B------:R-:W-:Y:S01]  /*0290*/  IMAD.MOV.U32 R21, RZ, RZ, R16 ;  /* 0x000000ffff157224 */ /* 0x000fe200078e0010 */
[----:B------:R-:W2:Y:S04]  /*02a0*/  LDL R2, [R1+0x8] ;  /* 0x0000080001027983 */ /* 0x000ea80000100800 */
[----:B------:R0:W2:Y:S02]  /*02b0*/  LDL R16, [R1+0xc] ;  /* 0x00000c0001107983 */ /* 0x0000a40000100800 */
[----:B0-----:R-:W-:Y:S01]  /*02c0*/  IADD3 R1, PT, PT, R1, 0x10, RZ ;  /* 0x0000001001017810 */ /* 0x001fe20007ffe0ff */
[----:B--2---:R-:W-:Y:S06]  /*02d0*/  RET.REL.NODEC R20 `(_Z11create_sub1PP4Base8Sub1Host) ;  /* 0xfffffffc14487950 */ /* 0x004fec0003c3ffff */
.L_x_38:
        /* <DEDUP_REMOVED lines=10> */
.L_x_40:


//--------------------- .nv.global.init           --------------------------
	.section	.nv.global.init,"aw",@progbits
	.align	8
.nv.global.init:
	.type		_ZTV4Sub1,@object
	.size		_ZTV4Sub1,($str - _ZTV4Sub1)
_ZTV4Sub1:
        /*0000*/ 	.byte	0x00, 0x00, 0x00, 0x00, 0x00, 0x00, 0x00, 0x00, 0x00, 0x00, 0x00, 0x00, 0x00, 0x00, 0x00, 0x00
        /*0010*/ 	.byte	0x00, 0x00, 0x00, 0x00, 0x00, 0x00, 0x00, 0x00, 0x00, 0x00, 0x00, 0x00, 0x00, 0x00, 0x00, 0x00
        /*0020*/ 	.byte	0x08, 0x00, 0x00, 0x00, 0x00, 0x00, 0x00, 0x00
	.type		$str,@object
	.size		$str,(.L_1 - $str)
$str:
        /*0028*/ 	.byte	0x68, 0x65, 0x6c, 0x6c, 0x6f, 0x20, 0x31, 0x3a, 0x20, 0x25, 0x64, 0x20, 0x25, 0x64, 0x21, 0x0a
        /*0038*/ 	.byte	0x00
.L_1:


//--------------------- .nv.shared.reserved.0     --------------------------
	.section	.nv.shared.reserved.0,"aw",@nobits
	.weak		__nv_reservedSMEM_offset_0_alias
	.size		__nv_reservedSMEM_offset_0_alias, 0, 64
	.other		__nv_reservedSMEM_offset_0_alias,@"STO_CUDA_RESERVED_SHARED STV_DEFAULT"
__nv_reservedSMEM_offset_0_alias:
	.zero		0
	.zero		64


//--------------------- .nv.constant0._Z6runnerPP4Basei --------------------------
	.section	.nv.constant0._Z6runnerPP4Basei,"a",@progbits
	.sectionflags	@""
	.align	4
.nv.constant0._Z6runnerPP4Basei:
	.zero		908


//--------------------- .nv.constant0._Z11create_sub1PP4Base8Sub1Host --------------------------
	.section	.nv.constant0._Z11create_sub1PP4Base8Sub1Host,"a",@progbits
	.sectionflags	@""
	.align	4
.nv.constant0._Z11create_sub1PP4Base8Sub1Host:
	.zero		928


//--------------------- SYMBOLS --------------------------

	.type		.nv.reservedSmem.offset0,@object
	.size		.nv.reservedSmem.offset0,0x4
	.type		vprintf,@function
	.type		malloc,@function
